//
// Generated by NVIDIA NVVM Compiler
//
// Compiler Build ID: CL-36424714
// Cuda compilation tools, release 13.0, V13.0.88
// Based on NVVM 20.0.0
//

.version 9.0
.target sm_100
.address_size 64

	// .globl	_Z18matrix_addition_v1PfS_S_i

.visible .entry _Z18matrix_addition_v1PfS_S_i(
	.param .u64 .ptr .align 1 _Z18matrix_addition_v1PfS_S_i_param_0,
	.param .u64 .ptr .align 1 _Z18matrix_addition_v1PfS_S_i_param_1,
	.param .u64 .ptr .align 1 _Z18matrix_addition_v1PfS_S_i_param_2,
	.param .u32 _Z18matrix_addition_v1PfS_S_i_param_3
)
{
	.reg .pred 	%p<2>;
	.reg .b32 	%r<12>;
	.reg .b32 	%f<4>;
	.reg .b64 	%rd<11>;

	ld.param.u64 	%rd1, [_Z18matrix_addition_v1PfS_S_i_param_0];
	ld.param.u64 	%rd2, [_Z18matrix_addition_v1PfS_S_i_param_1];
	ld.param.u64 	%rd3, [_Z18matrix_addition_v1PfS_S_i_param_2];
	ld.param.u32 	%r3, [_Z18matrix_addition_v1PfS_S_i_param_3];
	mov.u32 	%r4, %ctaid.y;
	mov.u32 	%r5, %ntid.y;
	mov.u32 	%r6, %tid.y;
	mad.lo.s32 	%r1, %r4, %r5, %r6;
	mov.u32 	%r7, %ctaid.x;
	mov.u32 	%r8, %ntid.x;
	mov.u32 	%r9, %tid.x;
	mad.lo.s32 	%r2, %r7, %r8, %r9;
	max.s32 	%r10, %r1, %r2;
	setp.ge.s32 	%p1, %r10, %r3;
	@%p1 bra 	$L__BB0_2;
	cvta.to.global.u64 	%rd4, %rd1;
	cvta.to.global.u64 	%rd5, %rd2;
	cvta.to.global.u64 	%rd6, %rd3;
	mad.lo.s32 	%r11, %r3, %r1, %r2;
	mul.wide.s32 	%rd7, %r11, 4;
	add.s64 	%rd8, %rd4, %rd7;
	ld.global.f32 	%f1, [%rd8];
	add.s64 	%rd9, %rd5, %rd7;
	ld.global.f32 	%f2, [%rd9];
	add.f32 	%f3, %f1, %f2;
	add.s64 	%rd10, %rd6, %rd7;
	st.global.f32 	[%rd10], %f3;
$L__BB0_2:
	ret;

}
	// .globl	_Z18matrix_addition_v2PfS_S_i
.visible .entry _Z18matrix_addition_v2PfS_S_i(
	.param .u64 .ptr .align 1 _Z18matrix_addition_v2PfS_S_i_param_0,
	.param .u64 .ptr .align 1 _Z18matrix_addition_v2PfS_S_i_param_1,
	.param .u64 .ptr .align 1 _Z18matrix_addition_v2PfS_S_i_param_2,
	.param .u32 _Z18matrix_addition_v2PfS_S_i_param_3
)
{
	.reg .pred 	%p<2>;
	.reg .b32 	%r<14>;
	.reg .b32 	%f<4>;
	.reg .b64 	%rd<11>;

	ld.param.u64 	%rd1, [_Z18matrix_addition_v2PfS_S_i_param_0];
	ld.param.u64 	%rd2, [_Z18matrix_addition_v2PfS_S_i_param_1];
	ld.param.u64 	%rd3, [_Z18matrix_addition_v2PfS_S_i_param_2];
	ld.param.u32 	%r4, [_Z18matrix_addition_v2PfS_S_i_param_3];
	mov.u32 	%r5, %ctaid.x;
	mov.u32 	%r6, %ntid.x;
	mov.u32 	%r7, %tid.x;
	mad.lo.s32 	%r1, %r5, %r6, %r7;
	mov.u32 	%r8, %ctaid.y;
	mov.u32 	%r9, %ntid.y;
	mov.u32 	%r10, %tid.y;
	mad.lo.s32 	%r11, %r8, %r9, %r10;
	max.s32 	%r12, %r1, %r11;
	setp.ge.s32 	%p1, %r12, %r4;
	@%p1 bra 	$L__BB1_2;
	cvta.to.global.u64 	%rd4, %rd1;
	cvta.to.global.u64 	%rd5, %rd2;
	cvta.to.global.u64 	%rd6, %rd3;
	mad.lo.s32 	%r13, %r4, %r1, %r11;
	mul.wide.s32 	%rd7, %r13, 4;
	add.s64 	%rd8, %rd4, %rd7;
	ld.global.f32 	%f1, [%rd8];
	add.s64 	%rd9, %rd5, %rd7;
	ld.global.f32 	%f2, [%rd9];
	add.f32 	%f3, %f1, %f2;
	add.s64 	%rd10, %rd6, %rd7;
	st.global.f32 	[%rd10], %f3;
$L__BB1_2:
	ret;

}


// ===== COMPILED SASS (sm_100) =====

	.target	sm_100

	.elftype	@"ET_EXEC"


//--------------------- .note.nv.tkinfo           --------------------------
	.section	.note.nv.tkinfo,"",@"SHT_NOTE"
	.sectionflags	@"SHF_NOTE_NV_TKINFO"
	.tkinfo
        /*0018*/ 	.word	0x00000002
        /*0030*/ 	.string	""
        /*0030*/ 	.string	"ptxas"
        /*0030*/ 	.string	"Cuda compilation tools, release 13.0, V13.0.88"
        /*0030*/ 	.string	"Build cuda_13.0.r13.0/compiler.36424714_0"
        /*0030*/ 	.string	"-arch sm_100 -m 64 "



//--------------------- .note.nv.cuinfo           --------------------------
	.section	.note.nv.cuinfo,"",@"SHT_NOTE"
	.sectionflags	@"SHF_NOTE_NV_CUINFO"
        /*0018*/ 	.short	0x0002
        /*001a*/ 	.short	0x0064
        /*001c*/ 	.short	0x0082
	.zero		2


//--------------------- .nv.info                  --------------------------
	.section	.nv.info,"",@"SHT_CUDA_INFO"
	.align	4


	//----- nvinfo : EIATTR_REGCOUNT
	.align		4
        /*0000*/ 	.byte	0x04, 0x2f
        /*0002*/ 	.short	(.L_1 - .L_0)
	.align		4
.L_0:
        /*0004*/ 	.word	index@(_Z18matrix_addition_v1PfS_S_i)
        /*0008*/ 	.word	0x0000000c


	//----- nvinfo : EIATTR_FRAME_SIZE
	.align		4
.L_1:
        /*000c*/ 	.byte	0x04, 0x11
        /*000e*/ 	.short	(.L_3 - .L_2)
	.align		4
.L_2:
        /*0010*/ 	.word	index@(_Z18matrix_addition_v1PfS_S_i)
        /*0014*/ 	.word	0x00000000


	//----- nvinfo : EIATTR_REGCOUNT
	.align		4
.L_3:
        /*0018*/ 	.byte	0x04, 0x2f
        /*001a*/ 	.short	(.L_5 - .L_4)
	.align		4
.L_4:
        /*001c*/ 	.word	index@(_Z18matrix_addition_v2PfS_S_i)
        /*0020*/ 	.word	0x0000000c


	//----- nvinfo : EIATTR_FRAME_SIZE
	.align		4
.L_5:
        /*0024*/ 	.byte	0x04, 0x11
        /*0026*/ 	.short	(.L_7 - .L_6)
	.align		4
.L_6:
        /*0028*/ 	.word	index@(_Z18matrix_addition_v2PfS_S_i)
        /*002c*/ 	.word	0x00000000


	//----- nvinfo : EIATTR_MIN_STACK_SIZE
	.align		4
.L_7:
        /*0030*/ 	.byte	0x04, 0x12
        /*0032*/ 	.short	(.L_9 - .L_8)
	.align		4
.L_8:
        /*0034*/ 	.word	index@(_Z18matrix_addition_v2PfS_S_i)
        /*0038*/ 	.word	0x00000000


	//----- nvinfo : EIATTR_MIN_STACK_SIZE
	.align		4
.L_9:
        /*003c*/ 	.byte	0x04, 0x12
        /*003e*/ 	.short	(.L_11 - .L_10)
	.align		4
.L_10:
        /*0040*/ 	.word	index@(_Z18matrix_addition_v1PfS_S_i)
        /*0044*/ 	.word	0x00000000
.L_11:


//--------------------- .nv.compat                --------------------------
	.section	.nv.compat,"",@"SHT_CUDA_COMPAT_INFO"
	.align	4
        /*0000*/ 	.byte	0x02, 0x09, 0x00, 0x00, 0x02, 0x02, 0x01, 0x00, 0x02, 0x05, 0x05, 0x00, 0x03, 0x07, 0x01, 0x01
        /*0010*/ 	.byte	0x02, 0x03, 0x00, 0x00, 0x02, 0x06, 0x01, 0x00, 0x04, 0x0b, 0x08, 0x00, 0x09, 0x00, 0x00, 0x00
        /*0020*/ 	.byte	0x00, 0x00, 0x00, 0x00


//--------------------- .nv.info._Z18matrix_addition_v2PfS_S_i --------------------------
	.section	.nv.info._Z18matrix_addition_v2PfS_S_i,"",@"SHT_CUDA_INFO"
	.sectionflags	@""
	.align	4


	//----- nvinfo : EIATTR_CUDA_API_VERSION
	.align		4
        /*0000*/ 	.byte	0x04, 0x37
        /*0002*/ 	.short	(.L_13 - .L_12)
.L_12:
        /*0004*/ 	.word	0x00000082


	//----- nvinfo : EIATTR_KPARAM_INFO
	.align		4
.L_13:
        /*0008*/ 	.byte	0x04, 0x17
        /*000a*/ 	.short	(.L_15 - .L_14)
.L_14:
        /*000c*/ 	.word	0x00000000
        /*0010*/ 	.short	0x0003
        /*0012*/ 	.short	0x0018
        /*0014*/ 	.byte	0x00, 0xf0, 0x11, 0x00


	//----- nvinfo : EIATTR_KPARAM_INFO
	.align		4
.L_15:
        /*0018*/ 	.byte	0x04, 0x17
        /*001a*/ 	.short	(.L_17 - .L_16)
.L_16:
        /*001c*/ 	.word	0x00000000
        /*0020*/ 	.short	0x0002
        /*0022*/ 	.short	0x0010
        /*0024*/ 	.byte	0x00, 0xf5, 0x21, 0x00


	//----- nvinfo : EIATTR_KPARAM_INFO
	.align		4
.L_17:
        /*0028*/ 	.byte	0x04, 0x17
        /*002a*/ 	.short	(.L_19 - .L_18)
.L_18:
        /*002c*/ 	.word	0x00000000
        /*0030*/ 	.short	0x0001
        /*0032*/ 	.short	0x0008
        /*0034*/ 	.byte	0x00, 0xf5, 0x21, 0x00


	//----- nvinfo : EIATTR_KPARAM_INFO
	.align		4
.L_19:
        /*0038*/ 	.byte	0x04, 0x17
        /*003a*/ 	.short	(.L_21 - .L_20)
.L_20:
        /*003c*/ 	.word	0x00000000
        /*0040*/ 	.short	0x0000
        /*0042*/ 	.short	0x0000
        /*0044*/ 	.byte	0x00, 0xf5, 0x21, 0x00


	//----- nvinfo : EIATTR_SPARSE_MMA_MASK
	.align		4
.L_21:
        /*0048*/ 	.byte	0x03, 0x50
        /*004a*/ 	.short	0x0000


	//----- nvinfo : EIATTR_MAXREG_COUNT
	.align		4
        /*004c*/ 	.byte	0x03, 0x1b
        /*004e*/ 	.short	0x00ff


	//----- nvinfo : EIATTR_MERCURY_ISA_VERSION
	.align		4
        /*0050*/ 	.byte	0x03, 0x5f
        /*0052*/ 	.short	0x0101


	//----- nvinfo : EIATTR_VRC_CTA_INIT_COUNT
	.align		4
        /*0054*/ 	.byte	0x02, 0x4a
	.zero		1
	.zero		1


	//----- nvinfo : EIATTR_EXIT_INSTR_OFFSETS
	.align		4
        /*0058*/ 	.byte	0x04, 0x1c
        /*005a*/ 	.short	(.L_23 - .L_22)


	//   ....[0]....
.L_22:
        /*005c*/ 	.word	0x000000c0


	//   ....[1]....
        /*0060*/ 	.word	0x00000190


	//----- nvinfo : EIATTR_CBANK_PARAM_SIZE
	.align		4
.L_23:
        /*0064*/ 	.byte	0x03, 0x19
        /*0066*/ 	.short	0x001c


	//----- nvinfo : EIATTR_PARAM_CBANK
	.align		4
        /*0068*/ 	.byte	0x04, 0x0a
        /*006a*/ 	.short	(.L_25 - .L_24)
	.align		4
.L_24:
        /*006c*/ 	.word	index@(.nv.constant0._Z18matrix_addition_v2PfS_S_i)
        /*0070*/ 	.short	0x0380
        /*0072*/ 	.short	0x001c


	//----- nvinfo : EIATTR_SW_WAR
	.align		4
.L_25:
        /*0074*/ 	.byte	0x04, 0x36
        /*0076*/ 	.short	(.L_27 - .L_26)
.L_26:
        /*0078*/ 	.word	0x00000008
.L_27:


//--------------------- .nv.info._Z18matrix_addition_v1PfS_S_i --------------------------
	.section	.nv.info._Z18matrix_addition_v1PfS_S_i,"",@"SHT_CUDA_INFO"
	.sectionflags	@""
	.align	4


	//----- nvinfo : EIATTR_CUDA_API_VERSION
	.align		4
        /*0000*/ 	.byte	0x04, 0x37
        /*0002*/ 	.short	(.L_29 - .L_28)
.L_28:
        /*0004*/ 	.word	0x00000082


	//----- nvinfo : EIATTR_KPARAM_INFO
	.align		4
.L_29:
        /*0008*/ 	.byte	0x04, 0x17
        /*000a*/ 	.short	(.L_31 - .L_30)
.L_30:
        /*000c*/ 	.word	0x00000000
        /*0010*/ 	.short	0x0003
        /*0012*/ 	.short	0x0018
        /*0014*/ 	.byte	0x00, 0xf0, 0x11, 0x00


	//----- nvinfo : EIATTR_KPARAM_INFO
	.align		4
.L_31:
        /*0018*/ 	.byte	0x04, 0x17
        /*001a*/ 	.short	(.L_33 - .L_32)
.L_32:
        /*001c*/ 	.word	0x00000000
        /*0020*/ 	.short	0x0002
        /*0022*/ 	.short	0x0010
        /*0024*/ 	.byte	0x00, 0xf5, 0x21, 0x00


	//----- nvinfo : EIATTR_KPARAM_INFO
	.align		4
.L_33:
        /*0028*/ 	.byte	0x04, 0x17
        /*002a*/ 	.short	(.L_35 - .L_34)
.L_34:
        /*002c*/ 	.word	0x00000000
        /*0030*/ 	.short	0x0001
        /*0032*/ 	.short	0x0008
        /*0034*/ 	.byte	0x00, 0xf5, 0x21, 0x00


	//----- nvinfo : EIATTR_KPARAM_INFO
	.align		4
.L_35:
        /*0038*/ 	.byte	0x04, 0x17
        /*003a*/ 	.short	(.L_37 - .L_36)
.L_36:
        /*003c*/ 	.word	0x00000000
        /*0040*/ 	.short	0x0000
        /*0042*/ 	.short	0x0000
        /*0044*/ 	.byte	0x00, 0xf5, 0x21, 0x00


	//----- nvinfo : EIATTR_SPARSE_MMA_MASK
	.align		4
.L_37:
        /*0048*/ 	.byte	0x03, 0x50
        /*004a*/ 	.short	0x0000


	//----- nvinfo : EIATTR_MAXREG_COUNT
	.align		4
        /*004c*/ 	.byte	0x03, 0x1b
        /*004e*/ 	.short	0x00ff


	//----- nvinfo : EIATTR_MERCURY_ISA_VERSION
	.align		4
        /*0050*/ 	.byte	0x03, 0x5f
        /*0052*/ 	.short	0x0101


	//----- nvinfo : EIATTR_VRC_CTA_INIT_COUNT
	.align		4
        /*0054*/ 	.byte	0x02, 0x4a
	.zero		1
	.zero		1


	//----- nvinfo : EIATTR_EXIT_INSTR_OFFSETS
	.align		4
        /*0058*/ 	.byte	0x04, 0x1c
        /*005a*/ 	.short	(.L_39 - .L_38)


	//   ....[0]....
.L_38:
        /*005c*/ 	.word	0x000000c0


	//   ....[1]....
        /*0060*/ 	.word	0x00000190


	//----- nvinfo : EIATTR_CBANK_PARAM_SIZE
	.align		4
.L_39:
        /*0064*/ 	.byte	0x03, 0x19
        /*0066*/ 	.short	0x001c


	//----- nvinfo : EIATTR_PARAM_CBANK
	.align		4
        /*0068*/ 	.byte	0x04, 0x0a
        /*006a*/ 	.short	(.L_41 - .L_40)
	.align		4
.L_40:
        /*006c*/ 	.word	index@(.nv.constant0._Z18matrix_addition_v1PfS_S_i)
        /*0070*/ 	.short	0x0380
        /*0072*/ 	.short	0x001c


	//----- nvinfo : EIATTR_SW_WAR
	.align		4
.L_41:
        /*0074*/ 	.byte	0x04, 0x36
        /*0076*/ 	.short	(.L_43 - .L_42)
.L_42:
        /*0078*/ 	.word	0x00000008
.L_43:


//--------------------- .nv.callgraph             --------------------------
	.section	.nv.callgraph,"",@"SHT_CUDA_CALLGRAPH"
	.align	4
	.sectionentsize	8
	.align		4
        /*0000*/ 	.word	0x00000000
	.align		4
        /*0004*/ 	.word	0xffffffff
	.align		4
        /*0008*/ 	.word	0x00000000
	.align		4
        /*000c*/ 	.word	0xfffffffe
	.align		4
        /*0010*/ 	.word	0x00000000
	.align		4
        /*0014*/ 	.word	0xfffffffd
	.align		4
        /*0018*/ 	.word	0x00000000
	.align		4
        /*001c*/ 	.word	0xfffffffc


//--------------------- .text._Z18matrix_addition_v2PfS_S_i --------------------------
	.section	.text._Z18matrix_addition_v2PfS_S_i,"ax",@progbits
	.align	128
        .global         _Z18matrix_addition_v2PfS_S_i
        .type           _Z18matrix_addition_v2PfS_S_i,@function
        .size           _Z18matrix_addition_v2PfS_S_i,(.L_x_2 - _Z18matrix_addition_v2PfS_S_i)
        .other          _Z18matrix_addition_v2PfS_S_i,@"STO_CUDA_ENTRY STV_DEFAULT"
_Z18matrix_addition_v2PfS_S_i:
.text._Z18matrix_addition_v2PfS_S_i:
[----:B------:R-:W-:Y:S01]  /*0000*/  LDC R1, c[0x0][0x37c] ;  /* 0x0000df00ff017b82 */ /* 0x000fe20000000800 */
[----:B------:R-:W0:Y:S07]  /*0010*/  S2R R3, SR_TID.X ;  /* 0x0000000000037919 */ /* 0x000e2e0000002100 */
[----:B------:R-:W0:Y:S01]  /*0020*/  LDC R0, c[0x0][0x360] ;  /* 0x0000d800ff007b82 */ /* 0x000e220000000800 */
[----:B------:R-:W1:Y:S01]  /*0030*/  LDCU UR6, c[0x0][0x398] ;  /* 0x00007300ff0677ac */ /* 0x000e620008000800 */
[----:B------:R-:W2:Y:S06]  /*0040*/  S2R R2, SR_TID.Y ;  /* 0x0000000000027919 */ /* 0x000eac0000002200 */
[----:B------:R-:W0:Y:S08]  /*0050*/  S2UR UR4, SR_CTAID.X ;  /* 0x00000000000479c3 */ /* 0x000e300000002500 */
[----:B------:R-:W2:Y:S08]  /*0060*/  S2UR UR5, SR_CTAID.Y ;  /* 0x00000000000579c3 */ /* 0x000eb00000002600 */
[----:B------:R-:W2:Y:S01]  /*0070*/  LDC R7, c[0x0][0x364] ;  /* 0x0000d900ff077b82 */ /* 0x000ea20000000800 */
[----:B0-----:R-:W-:-:S02]  /*0080*/  IMAD R0, R0, UR4, R3 ;  /* 0x0000000400007c24 */ /* 0x001fc4000f8e0203 */
[----:B--2---:R-:W-:-:S05]  /*0090*/  IMAD R7, R7, UR5, R2 ;  /* 0x0000000507077c24 */ /* 0x004fca000f8e0202 */
[----:B------:R-:W-:-:S04]  /*00a0*/  VIMNMX R2, PT, PT, R0, R7, !PT ;  /* 0x0000000700027248 */ /* 0x000fc80007fe0100 */
[----:B-1----:R-:W-:-:S13]  /*00b0*/  ISETP.GE.AND P0, PT, R2, UR6, PT ;  /* 0x0000000602007c0c */ /* 0x002fda000bf06270 */
[----:B------:R-:W-:Y:S05]  /*00c0*/  @P0 EXIT ;  /* 0x000000000000094d */ /* 0x000fea0003800000 */
[----:B------:R-:W0:Y:S01]  /*00d0*/  LDC.64 R2, c[0x0][0x380] ;  /* 0x0000e000ff027b82 */ /* 0x000e220000000a00 */
[----:B------:R-:W1:Y:S01]  /*00e0*/  LDCU.64 UR4, c[0x0][0x358] ;  /* 0x00006b00ff0477ac */ /* 0x000e620008000a00 */
[----:B------:R-:W-:-:S06]  /*00f0*/  IMAD R9, R0, UR6, R7 ;  /* 0x0000000600097c24 */ /* 0x000fcc000f8e0207 */
[----:B------:R-:W2:Y:S08]  /*0100*/  LDC.64 R4, c[0x0][0x388] ;  /* 0x0000e200ff047b82 */ /* 0x000eb00000000a00 */
[----:B------:R-:W3:Y:S01]  /*0110*/  LDC.64 R6, c[0x0][0x390] ;  /* 0x0000e400ff067b82 */ /* 0x000ee20000000a00 */
[----:B0-----:R-:W-:-:S06]  /*0120*/  IMAD.WIDE R2, R9, 0x4, R2 ;  /* 0x0000000409027825 */ /* 0x001fcc00078e0202 */
[----:B-1----:R-:W4:Y:S01]  /*0130*/  LDG.E R2, desc[UR4][R2.64] ;  /* 0x0000000402027981 */ /* 0x002f22000c1e1900 */
[----:B--2---:R-:W-:-:S06]  /*0140*/  IMAD.WIDE R4, R9, 0x4, R4 ;  /* 0x0000000409047825 */ /* 0x004fcc00078e0204 */
[----:B------:R-:W4:Y:S01]  /*0150*/  LDG.E R5, desc[UR4][R4.64] ;  /* 0x0000000404057981 */ /* 0x000f22000c1e1900 */
[----:B---3--:R-:W-:-:S04]  /*0160*/  IMAD.WIDE R6, R9, 0x4, R6 ;  /* 0x0000000409067825 */ /* 0x008fc800078e0206 */
[----:B----4-:R-:W-:-:S05]  /*0170*/  FADD R9, R2, R5 ;  /* 0x0000000502097221 */ /* 0x010fca0000000000 */
[----:B------:R-:W-:Y:S01]  /*0180*/  STG.E desc[UR4][R6.64], R9 ;  /* 0x0000000906007986 */ /* 0x000fe2000c101904 */
[----:B------:R-:W-:Y:S05]  /*0190*/  EXIT ;  /* 0x000000000000794d */ /* 0x000fea0003800000 */
.L_x_0:
[----:B------:R-:W-:-:S00]  /*01a0*/  BRA `(.L_x_0) ;  /* 0xfffffffc00fc7947 */ /* 0x000fc0000383ffff */
[----:B------:R-:W-:-:S00]  /*01b0*/  NOP ;  /* 0x0000000000007918 */ /* 0x000fc00000000000 */
        /* <DEDUP_REMOVED lines=12> */
.L_x_2:


//--------------------- .text._Z18matrix_addition_v1PfS_S_i --------------------------
	.section	.text._Z18matrix_addition_v1PfS_S_i,"ax",@progbits
	.align	128
        .global         _Z18matrix_addition_v1PfS_S_i
        .type           _Z18matrix_addition_v1PfS_S_i,@function
        .size           _Z18matrix_addition_v1PfS_S_i,(.L_x_3 - _Z18matrix_addition_v1PfS_S_i)
        .other          _Z18matrix_addition_v1PfS_S_i,@"STO_CUDA_ENTRY STV_DEFAULT"
_Z18matrix_addition_v1PfS_S_i:
.text._Z18matrix_addition_v1PfS_S_i:
[----:B------:R-:W-:Y:S01]  /*0000*/  LDC R1, c[0x0][0x37c] ;  /* 0x0000df00ff017b82 */ /* 0x000fe20000000800 */
[----:B------:R-:W0:Y:S07]  /*0010*/  S2R R3, SR_TID.Y ;  /* 0x0000000000037919 */ /* 0x000e2e0000002200 */
[----:B------:R-:W0:Y:S01]  /*0020*/  LDC R0, c[0x0][0x364] ;  /* 0x0000d900ff007b82 */ /* 0x000e220000000800 */
[----:B------:R-:W1:Y:S01]  /*0030*/  LDCU UR6, c[0x0][0x398] ;  /* 0x00007300ff0677ac */ /* 0x000e620008000800 */
[----:B------:R-:W2:Y:S06]  /*0040*/  S2R R2, SR_TID.X ;  /* 0x0000000000027919 */ /* 0x000eac0000002100 */
[----:B------:R-:W0:Y:S08]  /*0050*/  S2UR UR4, SR_CTAID.Y ;  /* 0x00000000000479c3 */ /* 0x000e300000002600 */
[----:B------:R-:W2:Y:S08]  /*0060*/  S2UR UR5, SR_CTAID.X ;  /* 0x00000000000579c3 */ /* 0x000eb00000002500 */
        /* <DEDUP_REMOVED lines=19> */
.L_x_1:
        /* <DEDUP_REMOVED lines=14> */
.L_x_3:


//--------------------- .nv.shared.reserved.0     --------------------------
	.section	.nv.shared.reserved.0,"aw",@nobits
	.weak		__nv_reservedSMEM_offset_0_alias
	.size		__nv_reservedSMEM_offset_0_alias, 0, 64
	.other		__nv_reservedSMEM_offset_0_alias,@"STO_CUDA_RESERVED_SHARED STV_DEFAULT"
__nv_reservedSMEM_offset_0_alias:
	.zero		0
	.zero		64


//--------------------- .nv.constant0._Z18matrix_addition_v2PfS_S_i --------------------------
	.section	.nv.constant0._Z18matrix_addition_v2PfS_S_i,"a",@progbits
	.sectionflags	@""
	.align	4
.nv.constant0._Z18matrix_addition_v2PfS_S_i:
	.zero		924


//--------------------- .nv.constant0._Z18matrix_addition_v1PfS_S_i --------------------------
	.section	.nv.constant0._Z18matrix_addition_v1PfS_S_i,"a",@progbits
	.sectionflags	@""
	.align	4
.nv.constant0._Z18matrix_addition_v1PfS_S_i:
	.zero		924


//--------------------- SYMBOLS --------------------------

	.type		.nv.reservedSmem.offset0,@object
	.size		.nv.reservedSmem.offset0,0x4
